	.headerflags	@"EF_CUDA_TEXMODE_UNIFIED EF_CUDA_64BIT_ADDRESS EF_CUDA_ACCELERATORS EF_CUDA_SM90 EF_CUDA_VIRTUAL_SM(EF_CUDA_SM90)"
	.elftype	@"ET_EXEC"


//--------------------- .nv.info                  --------------------------
	.section	.nv.info,"",@"SHT_CUDA_INFO"
	.align	4


	//----- nvinfo : EIATTR_REGCOUNT
	.align		4
        /*0000*/ 	.byte	0x04, 0x2f
        /*0002*/ 	.short	(.L_4 - .L_3)
	.align		4
.L_3:
        /*0004*/ 	.word	index@(triton_red_fused__to_copy_add_div_embedding_dense_backward_mul_pow_sum_13)
        /*0008*/ 	.word	0x00000020


	//----- nvinfo : EIATTR_MIN_STACK_SIZE
	.align		4
.L_4:
        /*000c*/ 	.byte	0x04, 0x12
        /*000e*/ 	.short	(.L_6 - .L_5)
	.align		4
.L_5:
        /*0010*/ 	.word	index@(triton_red_fused__to_copy_add_div_embedding_dense_backward_mul_pow_sum_13)
        /*0014*/ 	.word	0x00000000


	//----- nvinfo : EIATTR_FRAME_SIZE
	.align		4
.L_6:
        /*0018*/ 	.byte	0x04, 0x11
        /*001a*/ 	.short	(.L_8 - .L_7)
	.align		4
.L_7:
        /*001c*/ 	.word	index@(triton_red_fused__to_copy_add_div_embedding_dense_backward_mul_pow_sum_13)
        /*0020*/ 	.word	0x00000000


	//----- nvinfo : EIATTR_MIN_STACK_SIZE
	.align		4
.L_8:
        /*0024*/ 	.byte	0x04, 0x12
        /*0026*/ 	.short	(.L_10 - .L_9)
	.align		4
.L_9:
        /*0028*/ 	.word	index@(triton_red_fused__to_copy_add_div_embedding_dense_backward_mul_pow_sum_13)
        /*002c*/ 	.word	0x00000000
.L_10:


//--------------------- .nv.info.triton_red_fused__to_copy_add_div_embedding_dense_backward_mul_pow_sum_13 --------------------------
	.section	.nv.info.triton_red_fused__to_copy_add_div_embedding_dense_backward_mul_pow_sum_13,"",@"SHT_CUDA_INFO"
	.sectionflags	@""
	.align	4


	//----- nvinfo : EIATTR_CUDA_API_VERSION
	.align		4
        /*0000*/ 	.byte	0x04, 0x37
        /*0002*/ 	.short	(.L_12 - .L_11)
.L_11:
        /*0004*/ 	.word	0x0000007c


	//----- nvinfo : EIATTR_KPARAM_INFO
	.align		4
.L_12:
        /*0008*/ 	.byte	0x04, 0x17
        /*000a*/ 	.short	(.L_14 - .L_13)
.L_13:
        /*000c*/ 	.word	0x00000000
        /*0010*/ 	.short	0x000b
        /*0012*/ 	.short	0x0050
        /*0014*/ 	.byte	0x00, 0xf4, 0x21, 0x00


	//----- nvinfo : EIATTR_KPARAM_INFO
	.align		4
.L_14:
        /*0018*/ 	.byte	0x04, 0x17
        /*001a*/ 	.short	(.L_16 - .L_15)
.L_15:
        /*001c*/ 	.word	0x00000000
        /*0020*/ 	.short	0x000a
        /*0022*/ 	.short	0x004c
        /*0024*/ 	.byte	0x00, 0xf0, 0x11, 0x00


	//----- nvinfo : EIATTR_KPARAM_INFO
	.align		4
.L_16:
        /*0028*/ 	.byte	0x04, 0x17
        /*002a*/ 	.short	(.L_18 - .L_17)
.L_17:
        /*002c*/ 	.word	0x00000000
        /*0030*/ 	.short	0x0009
        /*0032*/ 	.short	0x0048
        /*0034*/ 	.byte	0x00, 0xf0, 0x11, 0x00


	//----- nvinfo : EIATTR_KPARAM_INFO
	.align		4
.L_18:
        /*0038*/ 	.byte	0x04, 0x17
        /*003a*/ 	.short	(.L_20 - .L_19)
.L_19:
        /*003c*/ 	.word	0x00000000
        /*0040*/ 	.short	0x0008
        /*0042*/ 	.short	0x0040
        /*0044*/ 	.byte	0x00, 0xf4, 0x21, 0x00


	//----- nvinfo : EIATTR_KPARAM_INFO
	.align		4
.L_20:
        /*0048*/ 	.byte	0x04, 0x17
        /*004a*/ 	.short	(.L_22 - .L_21)
.L_21:
        /*004c*/ 	.word	0x00000000
        /*0050*/ 	.short	0x0007
        /*0052*/ 	.short	0x0038
        /*0054*/ 	.byte	0x00, 0xf4, 0x21, 0x00


	//----- nvinfo : EIATTR_KPARAM_INFO
	.align		4
.L_22:
        /*0058*/ 	.byte	0x04, 0x17
        /*005a*/ 	.short	(.L_24 - .L_23)
.L_23:
        /*005c*/ 	.word	0x00000000
        /*0060*/ 	.short	0x0006
        /*0062*/ 	.short	0x0030
        /*0064*/ 	.byte	0x00, 0xf4, 0x21, 0x00


	//----- nvinfo : EIATTR_KPARAM_INFO
	.align		4
.L_24:
        /*0068*/ 	.byte	0x04, 0x17
        /*006a*/ 	.short	(.L_26 - .L_25)
.L_25:
        /*006c*/ 	.word	0x00000000
        /*0070*/ 	.short	0x0005
        /*0072*/ 	.short	0x0028
        /*0074*/ 	.byte	0x00, 0xf4, 0x21, 0x00


	//----- nvinfo : EIATTR_KPARAM_INFO
	.align		4
.L_26:
        /*0078*/ 	.byte	0x04, 0x17
        /*007a*/ 	.short	(.L_28 - .L_27)
.L_27:
        /*007c*/ 	.word	0x00000000
        /*0080*/ 	.short	0x0004
        /*0082*/ 	.short	0x0020
        /*0084*/ 	.byte	0x00, 0xf4, 0x21, 0x00


	//----- nvinfo : EIATTR_KPARAM_INFO
	.align		4
.L_28:
        /*0088*/ 	.byte	0x04, 0x17
        /*008a*/ 	.short	(.L_30 - .L_29)
.L_29:
        /*008c*/ 	.word	0x00000000
        /*0090*/ 	.short	0x0003
        /*0092*/ 	.short	0x0018
        /*0094*/ 	.byte	0x00, 0xf4, 0x21, 0x00


	//----- nvinfo : EIATTR_KPARAM_INFO
	.align		4
.L_30:
        /*0098*/ 	.byte	0x04, 0x17
        /*009a*/ 	.short	(.L_32 - .L_31)
.L_31:
        /*009c*/ 	.word	0x00000000
        /*00a0*/ 	.short	0x0002
        /*00a2*/ 	.short	0x0010
        /*00a4*/ 	.byte	0x00, 0xf4, 0x21, 0x00


	//----- nvinfo : EIATTR_KPARAM_INFO
	.align		4
.L_32:
        /*00a8*/ 	.byte	0x04, 0x17
        /*00aa*/ 	.short	(.L_34 - .L_33)
.L_33:
        /*00ac*/ 	.word	0x00000000
        /*00b0*/ 	.short	0x0001
        /*00b2*/ 	.short	0x0008
        /*00b4*/ 	.byte	0x00, 0xf4, 0x21, 0x00


	//----- nvinfo : EIATTR_KPARAM_INFO
	.align		4
.L_34:
        /*00b8*/ 	.byte	0x04, 0x17
        /*00ba*/ 	.short	(.L_36 - .L_35)
.L_35:
        /*00bc*/ 	.word	0x00000000
        /*00c0*/ 	.short	0x0000
        /*00c2*/ 	.short	0x0000
        /*00c4*/ 	.byte	0x00, 0xf4, 0x21, 0x00


	//----- nvinfo : EIATTR_SPARSE_MMA_MASK
	.align		4
.L_36:
        /*00c8*/ 	.byte	0x03, 0x50
        /*00ca*/ 	.short	0x0000


	//----- nvinfo : EIATTR_MAXREG_COUNT
	.align		4
        /*00cc*/ 	.byte	0x03, 0x1b
        /*00ce*/ 	.short	0x00ff


	//----- nvinfo : EIATTR_EXTERNS
	.align		4
        /*00d0*/ 	.byte	0x04, 0x0f
        /*00d2*/ 	.short	(.L_38 - .L_37)


	//   ....[0]....
	.align		4
.L_37:
        /*00d4*/ 	.word	index@(__assertfail)


	//----- nvinfo : EIATTR_COOP_GROUP_MASK_REGIDS
	.align		4
.L_38:
        /*00d8*/ 	.byte	0x04, 0x29
        /*00da*/ 	.short	(.L_40 - .L_39)


	//   ....[0]....
.L_39:
        /*00dc*/ 	.word	0xffffffff


	//   ....[1]....
        /*00e0*/ 	.word	0xffffffff


	//----- nvinfo : EIATTR_COOP_GROUP_INSTR_OFFSETS
	.align		4
.L_40:
        /*00e4*/ 	.byte	0x04, 0x28
        /*00e6*/ 	.short	(.L_42 - .L_41)


	//   ....[0]....
.L_41:
        /*00e8*/ 	.word	0x00001150


	//   ....[1]....
        /*00ec*/ 	.word	0x00001220


	//----- nvinfo : EIATTR_SYSCALL_OFFSETS
	.align		4
.L_42:
        /*00f0*/ 	.byte	0x04, 0x46
        /*00f2*/ 	.short	(.L_44 - .L_43)


	//   ....[0]....
.L_43:
        /*00f4*/ 	.word	0x000017d0


	//----- nvinfo : EIATTR_EXIT_INSTR_OFFSETS
	.align		4
.L_44:
        /*00f8*/ 	.byte	0x04, 0x1c
        /*00fa*/ 	.short	(.L_46 - .L_45)


	//   ....[0]....
.L_45:
        /*00fc*/ 	.word	0x000016d0


	//----- nvinfo : EIATTR_REQNTID
	.align		4
.L_46:
        /*0100*/ 	.byte	0x04, 0x10
        /*0102*/ 	.short	(.L_48 - .L_47)
.L_47:
        /*0104*/ 	.word	0x00000100
        /*0108*/ 	.word	0x00000001
        /*010c*/ 	.word	0x00000001


	//----- nvinfo : EIATTR_CRS_STACK_SIZE
	.align		4
.L_48:
        /*0110*/ 	.byte	0x04, 0x1e
        /*0112*/ 	.short	(.L_50 - .L_49)
.L_49:
        /*0114*/ 	.word	0x00000000


	//----- nvinfo : EIATTR_CBANK_PARAM_SIZE
	.align		4
.L_50:
        /*0118*/ 	.byte	0x03, 0x19
        /*011a*/ 	.short	0x0058


	//----- nvinfo : EIATTR_PARAM_CBANK
	.align		4
        /*011c*/ 	.byte	0x04, 0x0a
        /*011e*/ 	.short	(.L_52 - .L_51)
	.align		4
.L_51:
        /*0120*/ 	.word	index@(.nv.constant0.triton_red_fused__to_copy_add_div_embedding_dense_backward_mul_pow_sum_13)
        /*0124*/ 	.short	0x0210
        /*0126*/ 	.short	0x0058


	//----- nvinfo : EIATTR_SW_WAR
	.align		4
.L_52:
        /*0128*/ 	.byte	0x04, 0x36
        /*012a*/ 	.short	(.L_54 - .L_53)
.L_53:
        /*012c*/ 	.word	0x00000008
.L_54:


//--------------------- .nv.callgraph             --------------------------
	.section	.nv.callgraph,"",@"SHT_CUDA_CALLGRAPH"
	.align	4
	.sectionentsize	8
	.align		4
        /*0000*/ 	.word	0x00000000
	.align		4
        /*0004*/ 	.word	0xffffffff
	.align		4
        /*0008*/ 	.word	index@(triton_red_fused__to_copy_add_div_embedding_dense_backward_mul_pow_sum_13)
	.align		4
        /*000c*/ 	.word	index@(__assertfail)
	.align		4
        /*0010*/ 	.word	0x00000000
	.align		4
        /*0014*/ 	.word	0xfffffffe
	.align		4
        /*0018*/ 	.word	0x00000000
	.align		4
        /*001c*/ 	.word	0xfffffffd
	.align		4
        /*0020*/ 	.word	0x00000000
	.align		4
        /*0024*/ 	.word	0xfffffffc


//--------------------- .nv.constant4             --------------------------
	.section	.nv.constant4,"a",@progbits
	.align	8
	.align		8
.nv.constant4:
        /*0000*/ 	.dword	__assertfail
	.align		8
        /*0008*/ 	.dword	assertFunc_0
	.align		8
        /*0010*/ 	.dword	assertFile_0
	.align		8
        /*0018*/ 	.dword	assertMessage_0


//--------------------- .text.triton_red_fused__to_copy_add_div_embedding_dense_backward_mul_pow_sum_13 --------------------------
	.section	.text.triton_red_fused__to_copy_add_div_embedding_dense_backward_mul_pow_sum_13,"ax",@progbits
	.sectionflags	@"SHF_BARRIERS=1"
	.align	128
        .global         triton_red_fused__to_copy_add_div_embedding_dense_backward_mul_pow_sum_13
        .type           triton_red_fused__to_copy_add_div_embedding_dense_backward_mul_pow_sum_13,@function
        .size           triton_red_fused__to_copy_add_div_embedding_dense_backward_mul_pow_sum_13,(.L_x_9 - triton_red_fused__to_copy_add_div_embedding_dense_backward_mul_pow_sum_13)
        .other          triton_red_fused__to_copy_add_div_embedding_dense_backward_mul_pow_sum_13,@"STO_CUDA_ENTRY STV_DEFAULT"
triton_red_fused__to_copy_add_div_embedding_dense_backward_mul_pow_sum_13:
.text.triton_red_fused__to_copy_add_div_embedding_dense_backward_mul_pow_sum_13:
[----:B------:R-:W0:Y:S02]  /*0000*/  LDC R1, c[0x0][0x28] ;  /* 0x00000a00ff017b82 */ /* 0x000e240000000800 */
[----:B------:R-:W1:Y:S01]  /*0010*/  S2R R5, SR_TID.X ;  /* 0x0000000000057919 */ /* 0x000e620000002100 */
[----:B------:R-:W2:Y:S01]  /*0020*/  S2UR UR4, SR_CTAID.X ;  /* 0x00000000000479c3 */ /* 0x000ea20000002500 */
[----:B------:R-:W-:Y:S01]  /*0030*/  ULDC UR6, c[0x0][0x258] ;  /* 0x0000960000067ab9 */ /* 0x000fe20000000800 */
[----:B------:R-:W-:Y:S01]  /*0040*/  BSSY B0, `(.L_x_0) ;  /* 0x000010c000007945 */ /* 0x000fe20003800000 */
[----:B--2---:R-:W-:Y:S01]  /*0050*/  USHF.L.U32 UR4, UR4, 0x4, URZ ;  /* 0x0000000404047899 */ /* 0x004fe2000800063f */
[----:B-1----:R-:W-:Y:S02]  /*0060*/  SHF.R.U32.HI R6, RZ, 0x2, R5 ;  /* 0x00000002ff067819 */ /* 0x002fe40000011605 */
[----:B------:R-:W-:Y:S02]  /*0070*/  LOP3.LUT R3, R5, 0x3, RZ, 0xc0, !PT ;  /* 0x0000000305037812 */ /* 0x000fe400078ec0ff */
[----:B------:R-:W-:Y:S02]  /*0080*/  SGXT.U32 R6, R6, 0x4 ;  /* 0x000000040606781a */ /* 0x000fe40000000000 */
[----:B------:R-:W-:-:S02]  /*0090*/  SHF.L.U32 R4, R3, 0x1, RZ ;  /* 0x0000000103047819 */ /* 0x000fc400000006ff */
[----:B------:R-:W-:Y:S01]  /*00a0*/  LOP3.LUT R6, R6, UR4, RZ, 0xfc, !PT ;  /* 0x0000000406067c12 */ /* 0x000fe2000f8efcff */
[----:B------:R-:W-:-:S03]  /*00b0*/  ULDC.64 UR4, c[0x0][0x208] ;  /* 0x0000820000047ab9 */ /* 0x000fc60000000a00 */
[C---:B------:R-:W-:Y:S02]  /*00c0*/  ISETP.GE.AND P3, PT, R6.reuse, UR6, PT ;  /* 0x0000000606007c0c */ /* 0x040fe4000bf66270 */
[----:B------:R-:W-:-:S11]  /*00d0*/  LEA R0, R6, R3, 0xc ;  /* 0x0000000306007211 */ /* 0x000fd600078e60ff */
[----:B------:R-:W-:Y:S01]  /*00e0*/  @P3 MOV R28, RZ ;  /* 0x000000ff001c3202 */ /* 0x000fe20000000f00 */
[----:B------:R-:W-:Y:S06]  /*00f0*/  @P3 BRA `(.L_x_1) ;  /* 0x0000001000003947 */ /* 0x000fec0003800000 */
[----:B------:R-:W1:Y:S01]  /*0100*/  LDC.64 R10, c[0x0][0x210] ;  /* 0x00008400ff0a7b82 */ /* 0x000e620000000a00 */
[----:B------:R-:W-:-:S07]  /*0110*/  ULDC.64 UR8, c[0x0][0x228] ;  /* 0x00008a0000087ab9 */ /* 0x000fce0000000a00 */
[----:B------:R-:W2:Y:S08]  /*0120*/  LDC.64 R12, c[0x0][0x218] ;  /* 0x00008600ff0c7b82 */ /* 0x000eb00000000a00 */
[----:B------:R-:W3:Y:S08]  /*0130*/  LDC.64 R14, c[0x0][0x220] ;  /* 0x00008800ff0e7b82 */ /* 0x000ef00000000a00 */
[----:B------:R-:W4:Y:S01]  /*0140*/  LDC.64 R16, c[0x0][0x230] ;  /* 0x00008c00ff107b82 */ /* 0x000f220000000a00 */
[----:B-1----:R-:W-:Y:S01]  /*0150*/  IMAD.WIDE R8, R0, 0x2, R10 ;  /* 0x0000000200087825 */ /* 0x002fe200078e020a */
[----:B------:R-:W-:-:S05]  /*0160*/  IADD3 R18, P0, R4, UR8, RZ ;  /* 0x0000000804127c10 */ /* 0x000fca000ff1e0ff */
[----:B------:R-:W5:Y:S01]  /*0170*/  LDG.E.EL.U16 R8, desc[UR4][R8.64] ;  /* 0x0000000408087981 */ /* 0x000f62000c2e1500 */
[----:B--2---:R-:W-:Y:S01]  /*0180*/  IMAD.WIDE R22, R0, 0x2, R12 ;  /* 0x0000000200167825 */ /* 0x004fe200078e020c */
[----:B------:R-:W-:-:S05]  /*0190*/  IADD3.X R19, RZ, UR9, RZ, P0, !PT ;  /* 0x00000009ff137c10 */ /* 0x000fca00087fe4ff */
[----:B------:R-:W2:Y:S01]  /*01a0*/  LDG.E.EL.U16 R22, desc[UR4][R22.64] ;  /* 0x0000000416167981 */ /* 0x000ea2000c2e1500 */
[----:B---3--:R-:W-:-:S03]  /*01b0*/  IMAD.WIDE R24, R0, 0x2, R14 ;  /* 0x0000000200187825 */ /* 0x008fc600078e020e */
[----:B------:R-:W3:Y:S04]  /*01c0*/  LDG.E.EL.U16 R26, desc[UR4][R18.64] ;  /* 0x00000004121a7981 */ /* 0x000ee8000c2e1500 */
[----:B------:R-:W3:Y:S01]  /*01d0*/  LDG.E.EL.U16 R24, desc[UR4][R24.64] ;  /* 0x0000000418187981 */ /* 0x000ee2000c2e1500 */
[----:B----4-:R-:W-:-:S06]  /*01e0*/  IMAD.WIDE R20, R0, 0x2, R16 ;  /* 0x0000000200147825 */ /* 0x010fcc00078e0210 */
[----:B------:R-:W4:Y:S01]  /*01f0*/  LDG.E.EL.U16 R20, desc[UR4][R20.64] ;  /* 0x0000000414147981 */ /* 0x000f22000c2e1500 */
[----:B-----5:R-:W-:Y:S02]  /*0200*/  HADD2.F32 R2, -RZ, R8.H0_H0 ;  /* 0x20000008ff027230 */ /* 0x020fe40000004100 */
[----:B--2---:R-:W-:-:S05]  /*0210*/  HADD2.F32 R7, -RZ, R22.H0_H0 ;  /* 0x20000016ff077230 */ /* 0x004fca0000004100 */
[----:B------:R-:W-:Y:S01]  /*0220*/  FADD R7, R2, R7 ;  /* 0x0000000702077221 */ /* 0x000fe20000000000 */
[----:B---3--:R-:W-:Y:S02]  /*0230*/  HADD2.F32 R8, -RZ, R24.H0_H0 ;  /* 0x20000018ff087230 */ /* 0x008fe40000004100 */
[----:B------:R-:W-:-:S03]  /*0240*/  HADD2.F32 R26, -RZ, R26.H0_H0 ;  /* 0x2000001aff1a7230 */ /* 0x000fc60000004100 */
[----:B------:R-:W-:Y:S01]  /*0250*/  FADD R7, R8, R7 ;  /* 0x0000000708077221 */ /* 0x000fe20000000000 */
[----:B------:R-:W-:Y:S01]  /*0260*/  IADD3 R2, P0, R18, 0x8, RZ ;  /* 0x0000000812027810 */ /* 0x000fe20007f1e0ff */
[----:B----4-:R-:W-:Y:S02]  /*0270*/  HADD2.F32 R28, -RZ, R20.H0_H0 ;  /* 0x20000014ff1c7230 */ /* 0x010fe40000004100 */
[----:B------:R-:W-:Y:S01]  /*0280*/  FMUL R7, R26, R7 ;  /* 0x000000071a077220 */ /* 0x000fe20000400000 */
[----:B------:R-:W-:-:S03]  /*0290*/  CS2R R8, SRZ ;  /* 0x0000000000087805 */ /* 0x000fc6000001ff00 */
[----:B------:R-:W-:Y:S01]  /*02a0*/  FFMA R28, R28, R7, RZ ;  /* 0x000000071c1c7223 */ /* 0x000fe200000000ff */
[----:B------:R-:W-:-:S07]  /*02b0*/  IADD3.X R7, RZ, R19, RZ, P0, !PT ;  /* 0x00000013ff077210 */ /* 0x000fce00007fe4ff */
.L_x_2:
[----:B------:R-:W-:-:S04]  /*02c0*/  IADD3 R27, R9, 0x4, RZ ;  /* 0x00000004091b7810 */ /* 0x000fc80007ffe0ff */
[----:B------:R-:W-:-:S05]  /*02d0*/  LOP3.LUT R27, R0, R27, RZ, 0xfc, !PT ;  /* 0x0000001b001b7212 */ /* 0x000fca00078efcff */
[----:B------:R-:W-:-:S04]  /*02e0*/  IMAD.WIDE R20, R27, 0x2, R10 ;  /* 0x000000021b147825 */ /* 0x000fc800078e020a */
[C---:B------:R-:W-:Y:S02]  /*02f0*/  IMAD.WIDE R18, R27.reuse, 0x2, R12 ;  /* 0x000000021b127825 */ /* 0x040fe400078e020c */
[----:B------:R-:W2:Y:S04]  /*0300*/  LDG.E.EL.U16 R20, desc[UR4][R20.64] ;  /* 0x0000000414147981 */ /* 0x000ea8000c2e1500 */
[----:B------:R1:W3:Y:S01]  /*0310*/  LDG.E.EL.U16 R22, desc[UR4][R18.64] ;  /* 0x0000000412167981 */ /* 0x0002e2000c2e1500 */
[----:B------:R-:W-:-:S06]  /*0320*/  IMAD.WIDE R24, R27, 0x2, R14 ;  /* 0x000000021b187825 */ /* 0x000fcc00078e020e */
[----:B------:R4:W5:Y:S01]  /*0330*/  LDG.E.EL.U16 R24, desc[UR4][R24.64] ;  /* 0x0000000418187981 */ /* 0x000962000c2e1500 */
[----:B-1----:R-:W-:Y:S02]  /*0340*/  MOV R18, R2 ;  /* 0x0000000200127202 */ /* 0x002fe40000000f00 */
[----:B------:R-:W-:Y:S01]  /*0350*/  MOV R19, R7 ;  /* 0x0000000700137202 */ /* 0x000fe20000000f00 */
[----:B------:R-:W-:-:S04]  /*0360*/  IMAD.WIDE R26, R27, 0x2, R16 ;  /* 0x000000021b1a7825 */ /* 0x000fc800078e0210 */
[----:B------:R-:W5:Y:S01]  /*0370*/  LDG.E.EL.U16 R2, desc[UR4][R18.64] ;  /* 0x0000000412027981 */ /* 0x000f62000c2e1500 */
[----:B------:R-:W-:-:S03]  /*0380*/  IADD3 R23, R9, 0x8, RZ ;  /* 0x0000000809177810 */ /* 0x000fc60007ffe0ff */
[----:B------:R1:W5:Y:S01]  /*0390*/  LDG.E.EL.U16 R7, desc[UR4][R26.64] ;  /* 0x000000041a077981 */ /* 0x000362000c2e1500 */
[----:B----4-:R-:W-:Y:S01]  /*03a0*/  LOP3.LUT R25, R0, R23, RZ, 0xfc, !PT ;  /* 0x0000001700197212 */ /* 0x010fe200078efcff */
[----:B--2---:R-:W-:Y:S02]  /*03b0*/  HADD2.F32 R29, -RZ, R20.H0_H0 ;  /* 0x20000014ff1d7230 */ /* 0x004fe40000004100 */
[----:B---3--:R-:W-:Y:S02]  /*03c0*/  HADD2.F32 R20, -RZ, R22.H0_H0 ;  /* 0x20000016ff147230 */ /* 0x008fe40000004100 */
[----:B------:R-:W-:-:S04]  /*03d0*/  IMAD.WIDE R22, R25, 0x2, R10 ;  /* 0x0000000219167825 */ /* 0x000fc800078e020a */
[----:B------:R-:W-:Y:S01]  /*03e0*/  FADD R29, R29, R20 ;  /* 0x000000141d1d7221 */ /* 0x000fe20000000000 */
[C---:B------:R-:W-:Y:S01]  /*03f0*/  IMAD.WIDE R20, R25.reuse, 0x2, R12 ;  /* 0x0000000219147825 */ /* 0x040fe200078e020c */
[----:B------:R-:W2:Y:S04]  /*0400*/  LDG.E.EL.U16 R22, desc[UR4][R22.64] ;  /* 0x0000000416167981 */ /* 0x000ea8000c2e1500 */
[----:B------:R3:W4:Y:S01]  /*0410*/  LDG.E.EL.U16 R23, desc[UR4][R20.64] ;  /* 0x0000000414177981 */ /* 0x000722000c2e1500 */
[----:B-----5:R-:W-:Y:S02]  /*0420*/  HADD2.F32 R24, -RZ, R24.H0_H0 ;  /* 0x20000018ff187230 */ /* 0x020fe40000004100 */
[----:B------:R-:W-:Y:S02]  /*0430*/  HADD2.F32 R2, -RZ, R2.H0_H0 ;  /* 0x20000002ff027230 */ /* 0x000fe40000004100 */
[----:B-1----:R-:W-:-:S04]  /*0440*/  IMAD.WIDE R26, R25, 0x2, R14 ;  /* 0x00000002191a7825 */ /* 0x002fc800078e020e */
[----:B------:R-:W-:Y:S01]  /*0450*/  FADD R29, R24, R29 ;  /* 0x0000001d181d7221 */ /* 0x000fe20000000000 */
[----:B------:R-:W-:-:S03]  /*0460*/  HADD2.F32 R7, -RZ, R7.H0_H0 ;  /* 0x20000007ff077230 */ /* 0x000fc60000004100 */
[----:B------:R-:W-:Y:S01]  /*0470*/  FMUL R2, R2, R29 ;  /* 0x0000001d02027220 */ /* 0x000fe20000400000 */
[----:B------:R-:W5:Y:S01]  /*0480*/  LDG.E.EL.U16 R20, desc[UR4][R26.64] ;  /* 0x000000041a147981 */ /* 0x000f62000c2e1500 */
[----:B------:R-:W-:-:S04]  /*0490*/  IMAD.WIDE R24, R25, 0x2, R16 ;  /* 0x0000000219187825 */ /* 0x000fc800078e0210 */
[----:B------:R-:W-:Y:S02]  /*04a0*/  FFMA R28, R7, R2, R28 ;  /* 0x00000002071c7223 */ /* 0x000fe4000000001c */
[----:B------:R-:W5:Y:S01]  /*04b0*/  LDG.E.EL.U16 R2, desc[UR4][R18.64+0x8] ;  /* 0x0000080412027981 */ /* 0x000f62000c2e1500 */
[----:B---3--:R-:W-:-:S03]  /*04c0*/  IADD3 R21, R9, 0xc, RZ ;  /* 0x0000000c09157810 */ /* 0x008fc60007ffe0ff */
[----:B------:R1:W3:Y:S01]  /*04d0*/  LDG.E.EL.U16 R7, desc[UR4][R24.64] ;  /* 0x0000000418077981 */ /* 0x0002e2000c2e1500 */
[----:B------:R-:W-:-:S05]  /*04e0*/  LOP3.LUT R21, R0, R21, RZ, 0xfc, !PT ;  /* 0x0000001500157212 */ /* 0x000fca00078efcff */
[----:B-1----:R-:W-:-:S06]  /*04f0*/  IMAD.WIDE R24, R21, 0x2, R14 ;  /* 0x0000000215187825 */ /* 0x002fcc00078e020e */
[----:B------:R-:W3:Y:S01]  /*0500*/  LDG.E.EL.U16 R24, desc[UR4][R24.64] ;  /* 0x0000000418187981 */ /* 0x000ee2000c2e1500 */
[----:B--2---:R-:W-:Y:S02]  /*0510*/  HADD2.F32 R29, -RZ, R22.H0_H0 ;  /* 0x20000016ff1d7230 */ /* 0x004fe40000004100 */
[----:B----4-:R-:W-:Y:S02]  /*0520*/  HADD2.F32 R26, -RZ, R23.H0_H0 ;  /* 0x20000017ff1a7230 */ /* 0x010fe40000004100 */
[----:B------:R-:W-:-:S04]  /*0530*/  IMAD.WIDE R22, R21, 0x2, R10 ;  /* 0x0000000215167825 */ /* 0x000fc800078e020a */
[----:B------:R-:W-:Y:S01]  /*0540*/  FADD R29, R29, R26 ;  /* 0x0000001a1d1d7221 */ /* 0x000fe20000000000 */
[----:B------:R-:W-:Y:S01]  /*0550*/  IMAD.WIDE R26, R21, 0x2, R12 ;  /* 0x00000002151a7825 */ /* 0x000fe200078e020c */
[----:B------:R-:W2:Y:S04]  /*0560*/  LDG.E.EL.U16 R22, desc[UR4][R22.64] ;  /* 0x0000000416167981 */ /* 0x000ea8000c2e1500 */
[----:B------:R1:W4:Y:S01]  /*0570*/  LDG.E.EL.U16 R23, desc[UR4][R26.64] ;  /* 0x000000041a177981 */ /* 0x000322000c2e1500 */
[----:B-----5:R-:W-:Y:S02]  /*0580*/  HADD2.F32 R20, -RZ, R20.H0_H0 ;  /* 0x20000014ff147230 */ /* 0x020fe40000004100 */
[----:B------:R-:W-:-:S03]  /*0590*/  HADD2.F32 R2, -RZ, R2.H0_H0 ;  /* 0x20000002ff027230 */ /* 0x000fc60000004100 */
[----:B------:R-:W-:Y:S01]  /*05a0*/  FADD R29, R20, R29 ;  /* 0x0000001d141d7221 */ /* 0x000fe20000000000 */
[----:B---3--:R-:W-:-:S03]  /*05b0*/  HADD2.F32 R7, -RZ, R7.H0_H0 ;  /* 0x20000007ff077230 */ /* 0x008fc60000004100 */
[----:B------:R-:W-:Y:S01]  /*05c0*/  FMUL R2, R2, R29 ;  /* 0x0000001d02027220 */ /* 0x000fe20000400000 */
[----:B------:R-:W-:-:S04]  /*05d0*/  IMAD.WIDE R20, R21, 0x2, R16 ;  /* 0x0000000215147825 */ /* 0x000fc800078e0210 */
[----:B------:R-:W-:Y:S02]  /*05e0*/  FFMA R28, R7, R2, R28 ;  /* 0x00000002071c7223 */ /* 0x000fe4000000001c */
[----:B------:R-:W3:Y:S01]  /*05f0*/  LDG.E.EL.U16 R2, desc[UR4][R18.64+0x10] ;  /* 0x0000100412027981 */ /* 0x000ee2000c2e1500 */
[----:B-1----:R-:W-:-:S03]  /*0600*/  IADD3 R27, R9, 0x10, RZ ;  /* 0x00000010091b7810 */ /* 0x002fc60007ffe0ff */
[----:B------:R1:W5:Y:S01]  /*0610*/  LDG.E.EL.U16 R7, desc[UR4][R20.64] ;  /* 0x0000000414077981 */ /* 0x000362000c2e1500 */
[----:B------:R-:W-:Y:S01]  /*0620*/  LOP3.LUT R27, R0, R27, RZ, 0xfc, !PT ;  /* 0x0000001b001b7212 */ /* 0x000fe200078efcff */
[----:B------:R-:W-:-:S04]  /*0630*/  HADD2.F32 R24, -RZ, R24.H0_H0 ;  /* 0x20000018ff187230 */ /* 0x000fc80000004100 */
[----:B-1----:R-:W-:-:S04]  /*0640*/  IMAD.WIDE R20, R27, 0x2, R12 ;  /* 0x000000021b147825 */ /* 0x002fc800078e020c */
[----:B--2---:R-:W-:Y:S02]  /*0650*/  HADD2.F32 R26, -RZ, R22.H0_H0 ;  /* 0x20000016ff1a7230 */ /* 0x004fe40000004100 */
[----:B----4-:R-:W-:Y:S02]  /*0660*/  HADD2.F32 R25, -RZ, R23.H0_H0 ;  /* 0x20000017ff197230 */ /* 0x010fe40000004100 */
[----:B------:R-:W-:-:S04]  /*0670*/  IMAD.WIDE R22, R27, 0x2, R10 ;  /* 0x000000021b167825 */ /* 0x000fc800078e020a */
[----:B------:R-:W-:Y:S02]  /*0680*/  FADD R25, R26, R25 ;  /* 0x000000191a197221 */ /* 0x000fe40000000000 */
[----:B------:R-:W2:Y:S02]  /*0690*/  LDG.E.EL.U16 R22, desc[UR4][R22.64] ;  /* 0x0000000416167981 */ /* 0x000ea4000c2e1500 */
[----:B------:R-:W-:Y:S01]  /*06a0*/  FADD R29, R24, R25 ;  /* 0x00000019181d7221 */ /* 0x000fe20000000000 */
[----:B------:R-:W-:Y:S01]  /*06b0*/  IMAD.WIDE R24, R27, 0x2, R14 ;  /* 0x000000021b187825 */ /* 0x000fe200078e020e */
[----:B------:R-:W4:Y:S04]  /*06c0*/  LDG.E.EL.U16 R23, desc[UR4][R20.64] ;  /* 0x0000000414177981 */ /* 0x000f28000c2e1500 */
[----:B------:R-:W4:Y:S01]  /*06d0*/  LDG.E.EL.U16 R20, desc[UR4][R24.64] ;  /* 0x0000000418147981 */ /* 0x000f22000c2e1500 */
[----:B---3--:R-:W-:-:S02]  /*06e0*/  HADD2.F32 R2, -RZ, R2.H0_H0 ;  /* 0x20000002ff027230 */ /* 0x008fc40000004100 */
[----:B-----5:R-:W-:-:S03]  /*06f0*/  HADD2.F32 R7, -RZ, R7.H0_H0 ;  /* 0x20000007ff077230 */ /* 0x020fc60000004100 */
[----:B------:R-:W-:Y:S01]  /*0700*/  FMUL R2, R2, R29 ;  /* 0x0000001d02027220 */ /* 0x000fe20000400000 */
[----:B------:R-:W-:-:S04]  /*0710*/  IMAD.WIDE R26, R27, 0x2, R16 ;  /* 0x000000021b1a7825 */ /* 0x000fc800078e0210 */
[----:B------:R-:W-:Y:S02]  /*0720*/  FFMA R28, R7, R2, R28 ;  /* 0x00000002071c7223 */ /* 0x000fe4000000001c */
[----:B------:R-:W3:Y:S01]  /*0730*/  LDG.E.EL.U16 R2, desc[UR4][R18.64+0x18] ;  /* 0x0000180412027981 */ /* 0x000ee2000c2e1500 */
[----:B------:R-:W-:-:S03]  /*0740*/  IADD3 R7, R9, 0x14, RZ ;  /* 0x0000001409077810 */ /* 0x000fc60007ffe0ff */
[----:B------:R1:W5:Y:S01]  /*0750*/  LDG.E.EL.U16 R21, desc[UR4][R26.64] ;  /* 0x000000041a157981 */ /* 0x000362000c2e1500 */
[----:B------:R-:W-:-:S05]  /*0760*/  LOP3.LUT R7, R0, R7, RZ, 0xfc, !PT ;  /* 0x0000000700077212 */ /* 0x000fca00078efcff */
[----:B-1----:R-:W-:-:S04]  /*0770*/  IMAD.WIDE R26, R7, 0x2, R14 ;  /* 0x00000002071a7825 */ /* 0x002fc800078e020e */
[----:B--2---:R-:W-:Y:S02]  /*0780*/  HADD2.F32 R29, -RZ, R22.H0_H0 ;  /* 0x20000016ff1d7230 */ /* 0x004fe40000004100 */
[----:B----4-:R-:W-:Y:S02]  /*0790*/  HADD2.F32 R24, -RZ, R23.H0_H0 ;  /* 0x20000017ff187230 */ /* 0x010fe40000004100 */
[----:B------:R-:W-:-:S04]  /*07a0*/  IMAD.WIDE R22, R7, 0x2, R10 ;  /* 0x0000000207167825 */ /* 0x000fc800078e020a */
[----:B------:R-:W-:Y:S01]  /*07b0*/  FADD R29, R29, R24 ;  /* 0x000000181d1d7221 */ /* 0x000fe20000000000 */
[----:B------:R-:W-:Y:S01]  /*07c0*/  IMAD.WIDE R24, R7, 0x2, R12 ;  /* 0x0000000207187825 */ /* 0x000fe200078e020c */
[----:B------:R-:W2:Y:S03]  /*07d0*/  LDG.E.EL.U16 R22, desc[UR4][R22.64] ;  /* 0x0000000416167981 */ /* 0x000ea6000c2e1500 */
[----:B------:R-:W-:-:S05]  /*07e0*/  HADD2.F32 R20, -RZ, R20.H0_H0 ;  /* 0x20000014ff147230 */ /* 0x000fca0000004100 */
[----:B------:R-:W-:Y:S02]  /*07f0*/  FADD R29, R20, R29 ;  /* 0x0000001d141d7221 */ /* 0x000fe40000000000 */
[----:B------:R-:W4:Y:S04]  /*0800*/  LDG.E.EL.U16 R20, desc[UR4][R26.64] ;  /* 0x000000041a147981 */ /* 0x000f28000c2e1500 */
[----:B------:R1:W4:Y:S01]  /*0810*/  LDG.E.EL.U16 R23, desc[UR4][R24.64] ;  /* 0x0000000418177981 */ /* 0x000322000c2e1500 */
[----:B---3--:R-:W-:Y:S02]  /*0820*/  HADD2.F32 R2, -RZ, R2.H0_H0 ;  /* 0x20000002ff027230 */ /* 0x008fe40000004100 */
[----:B-----5:R-:W-:-:S03]  /*0830*/  HADD2.F32 R21, -RZ, R21.H0_H0 ;  /* 0x20000015ff157230 */ /* 0x020fc60000004100 */
[----:B------:R-:W-:-:S04]  /*0840*/  FMUL R2, R2, R29 ;  /* 0x0000001d02027220 */ /* 0x000fc80000400000 */
[----:B------:R-:W-:Y:S01]  /*0850*/  FFMA R28, R21, R2, R28 ;  /* 0x00000002151c7223 */ /* 0x000fe2000000001c */
[----:B------:R-:W-:Y:S01]  /*0860*/  IADD3 R21, R9, 0x18, RZ ;  /* 0x0000001809157810 */ /* 0x000fe20007ffe0ff */
[----:B------:R-:W3:Y:S01]  /*0870*/  LDG.E.EL.U16 R2, desc[UR4][R18.64+0x20] ;  /* 0x0000200412027981 */ /* 0x000ee2000c2e1500 */
[----:B-1----:R-:W-:Y:S02]  /*0880*/  IMAD.WIDE R24, R7, 0x2, R16 ;  /* 0x0000000207187825 */ /* 0x002fe400078e0210 */
[----:B------:R-:W-:-:S03]  /*0890*/  LOP3.LUT R7, R0, R21, RZ, 0xfc, !PT ;  /* 0x0000001500077212 */ /* 0x000fc600078efcff */
[----:B------:R1:W5:Y:S02]  /*08a0*/  LDG.E.EL.U16 R21, desc[UR4][R24.64] ;  /* 0x0000000418157981 */ /* 0x000364000c2e1500 */
[----:B-1----:R-:W-:-:S04]  /*08b0*/  IMAD.WIDE R24, R7, 0x2, R12 ;  /* 0x0000000207187825 */ /* 0x002fc800078e020c */
[----:B--2---:R-:W-:Y:S02]  /*08c0*/  HADD2.F32 R29, -RZ, R22.H0_H0 ;  /* 0x20000016ff1d7230 */ /* 0x004fe40000004100 */
[----:B----4-:R-:W-:Y:S02]  /*08d0*/  HADD2.F32 R27, -RZ, R20.H0_H0 ;  /* 0x20000014ff1b7230 */ /* 0x010fe40000004100 */
[----:B------:R-:W-:Y:S02]  /*08e0*/  HADD2.F32 R26, -RZ, R23.H0_H0 ;  /* 0x20000017ff1a7230 */ /* 0x000fe40000004100 */
[----:B------:R-:W-:-:S04]  /*08f0*/  IMAD.WIDE R22, R7, 0x2, R10 ;  /* 0x0000000207167825 */ /* 0x000fc800078e020a */
[----:B------:R-:W-:Y:S02]  /*0900*/  FADD R26, R29, R26 ;  /* 0x0000001a1d1a7221 */ /* 0x000fe40000000000 */
[----:B------:R-:W2:Y:S02]  /*0910*/  LDG.E.EL.U16 R22, desc[UR4][R22.64] ;  /* 0x0000000416167981 */ /* 0x000ea4000c2e1500 */
[----:B------:R-:W-:Y:S01]  /*0920*/  FADD R29, R27, R26 ;  /* 0x0000001a1b1d7221 */ /* 0x000fe20000000000 */
[----:B------:R-:W-:-:S05]  /*0930*/  IMAD.WIDE R26, R7, 0x2, R14 ;  /* 0x00000002071a7825 */ /* 0x000fca00078e020e */
[----:B------:R-:W4:Y:S04]  /*0940*/  LDG.E.EL.U16 R20, desc[UR4][R26.64] ;  /* 0x000000041a147981 */ /* 0x000f28000c2e1500 */
[----:B------:R1:W4:Y:S01]  /*0950*/  LDG.E.EL.U16 R23, desc[UR4][R24.64] ;  /* 0x0000000418177981 */ /* 0x000322000c2e1500 */
[----:B---3--:R-:W-:Y:S02]  /*0960*/  HADD2.F32 R2, -RZ, R2.H0_H0 ;  /* 0x20000002ff027230 */ /* 0x008fe40000004100 */
[----:B-----5:R-:W-:-:S03]  /*0970*/  HADD2.F32 R21, -RZ, R21.H0_H0 ;  /* 0x20000015ff157230 */ /* 0x020fc60000004100 */
[----:B------:R-:W-:-:S04]  /*0980*/  FMUL R2, R2, R29 ;  /* 0x0000001d02027220 */ /* 0x000fc80000400000 */
[----:B------:R-:W-:Y:S01]  /*0990*/  FFMA R28, R21, R2, R28 ;  /* 0x00000002151c7223 */ /* 0x000fe2000000001c */
[----:B-1----:R-:W-:Y:S01]  /*09a0*/  IMAD.WIDE R24, R7, 0x2, R16 ;  /* 0x0000000207187825 */ /* 0x002fe200078e0210 */
[----:B------:R-:W3:Y:S01]  /*09b0*/  LDG.E.EL.U16 R2, desc[UR4][R18.64+0x28] ;  /* 0x0000280412027981 */ /* 0x000ee2000c2e1500 */
[----:B------:R-:W-:-:S03]  /*09c0*/  IADD3 R21, R9, 0x1c, RZ ;  /* 0x0000001c09157810 */ /* 0x000fc60007ffe0ff */
[----:B------:R1:W5:Y:S01]  /*09d0*/  LDG.E.EL.U16 R7, desc[UR4][R24.64] ;  /* 0x0000000418077981 */ /* 0x000362000c2e1500 */
[----:B------:R-:W-:-:S05]  /*09e0*/  LOP3.LUT R21, R0, R21, RZ, 0xfc, !PT ;  /* 0x0000001500157212 */ /* 0x000fca00078efcff */
        /* <DEDUP_REMOVED lines=8> */
[----:B------:R-:W-:-:S06]  /*0a70*/  IMAD.WIDE R26, R21, 0x2, R14 ;  /* 0x00000002151a7825 */ /* 0x000fcc00078e020e */
[----:B------:R-:W4:Y:S04]  /*0a80*/  LDG.E.EL.U16 R26, desc[UR4][R26.64] ;  /* 0x000000041a1a7981 */ /* 0x000f28000c2e1500 */
[----:B------:R2:W4:Y:S01]  /*0a90*/  LDG.E.EL.U16 R23, desc[UR4][R24.64] ;  /* 0x0000000418177981 */ /* 0x000522000c2e1500 */
[----:B---3--:R-:W-:Y:S02]  /*0aa0*/  HADD2.F32 R2, -RZ, R2.H0_H0 ;  /* 0x20000002ff027230 */ /* 0x008fe40000004100 */
[----:B-----5:R-:W-:-:S03]  /*0ab0*/  HADD2.F32 R7, -RZ, R7.H0_H0 ;  /* 0x20000007ff077230 */ /* 0x020fc60000004100 */
[----:B------:R-:W-:-:S04]  /*0ac0*/  FMUL R2, R2, R29 ;  /* 0x0000001d02027220 */ /* 0x000fc80000400000 */
[----:B------:R-:W-:Y:S01]  /*0ad0*/  FFMA R28, R7, R2, R28 ;  /* 0x00000002071c7223 */ /* 0x000fe2000000001c */
[----:B------:R-:W-:Y:S01]  /*0ae0*/  IADD3 R7, R9, 0x20, RZ ;  /* 0x0000002009077810 */ /* 0x000fe20007ffe0ff */
[----:B------:R-:W-:-:S03]  /*0af0*/  IMAD.WIDE R20, R21, 0x2, R16 ;  /* 0x0000000215147825 */ /* 0x000fc600078e0210 */
[----:B------:R-:W-:Y:S02]  /*0b00*/  LOP3.LUT R2, R0, R7, RZ, 0xfc, !PT ;  /* 0x0000000700027212 */ /* 0x000fe400078efcff */
[----:B------:R-:W3:Y:S04]  /*0b10*/  LDG.E.EL.U16 R7, desc[UR4][R18.64+0x30] ;  /* 0x0000300412077981 */ /* 0x000ee8000c2e1500 */
[----:B------:R-:W5:Y:S01]  /*0b20*/  LDG.E.EL.U16 R20, desc[UR4][R20.64] ;  /* 0x0000000414147981 */ /* 0x000f62000c2e1500 */
[----:B--2---:R-:W-:Y:S02]  /*0b30*/  HADD2.F32 R24, -RZ, R22.H0_H0 ;  /* 0x20000016ff187230 */ /* 0x004fe40000004100 */
[----:B----4-:R-:W-:Y:S02]  /*0b40*/  HADD2.F32 R26, -RZ, R26.H0_H0 ;  /* 0x2000001aff1a7230 */ /* 0x010fe40000004100 */
[----:B------:R-:W-:-:S02]  /*0b50*/  HADD2.F32 R27, -RZ, R23.H0_H0 ;  /* 0x20000017ff1b7230 */ /* 0x000fc40000004100 */
[----:B------:R-:W-:-:S04]  /*0b60*/  IMAD.WIDE R22, R2, 0x2, R10 ;  /* 0x0000000202167825 */ /* 0x000fc800078e020a */
[----:B------:R-:W-:Y:S01]  /*0b70*/  FADD R27, R24, R27 ;  /* 0x0000001b181b7221 */ /* 0x000fe20000000000 */
[----:B------:R-:W-:Y:S01]  /*0b80*/  IMAD.WIDE R24, R2, 0x2, R12 ;  /* 0x0000000202187825 */ /* 0x000fe200078e020c */
[----:B------:R-:W2:Y:S03]  /*0b90*/  LDG.E.EL.U16 R22, desc[UR4][R22.64] ;  /* 0x0000000416167981 */ /* 0x000ea6000c2e1500 */
[----:B------:R-:W-:Y:S01]  /*0ba0*/  FADD R29, R26, R27 ;  /* 0x0000001b1a1d7221 */ /* 0x000fe20000000000 */
[----:B------:R-:W-:Y:S01]  /*0bb0*/  IMAD.WIDE R26, R2, 0x2, R14 ;  /* 0x00000002021a7825 */ /* 0x000fe200078e020e */
[----:B------:R-:W4:Y:S05]  /*0bc0*/  LDG.E.EL.U16 R24, desc[UR4][R24.64] ;  /* 0x0000000418187981 */ /* 0x000f2a000c2e1500 */
[----:B------:R-:W4:Y:S01]  /*0bd0*/  LDG.E.EL.U16 R26, desc[UR4][R26.64] ;  /* 0x000000041a1a7981 */ /* 0x000f22000c2e1500 */
[----:B---3--:R-:W-:-:S05]  /*0be0*/  HADD2.F32 R7, -RZ, R7.H0_H0 ;  /* 0x20000007ff077230 */ /* 0x008fca0000004100 */
[----:B------:R-:W-:Y:S01]  /*0bf0*/  FMUL R29, R7, R29 ;  /* 0x0000001d071d7220 */ /* 0x000fe20000400000 */
[----:B-----5:R-:W-:-:S05]  /*0c00*/  HADD2.F32 R7, -RZ, R20.H0_H0 ;  /* 0x20000014ff077230 */ /* 0x020fca0000004100 */
[----:B------:R-:W-:Y:S01]  /*0c10*/  FFMA R28, R7, R29, R28 ;  /* 0x0000001d071c7223 */ /* 0x000fe2000000001c */
[----:B------:R-:W-:Y:S01]  /*0c20*/  IADD3 R7, R9, 0x24, RZ ;  /* 0x0000002409077810 */ /* 0x000fe20007ffe0ff */
[----:B------:R-:W-:Y:S02]  /*0c30*/  IMAD.WIDE R20, R2, 0x2, R16 ;  /* 0x0000000202147825 */ /* 0x000fe400078e0210 */
[----:B------:R-:W3:Y:S01]  /*0c40*/  LDG.E.EL.U16 R2, desc[UR4][R18.64+0x38] ;  /* 0x0000380412027981 */ /* 0x000ee2000c2e1500 */
[----:B------:R-:W-:-:S03]  /*0c50*/  LOP3.LUT R7, R0, R7, RZ, 0xfc, !PT ;  /* 0x0000000700077212 */ /* 0x000fc600078efcff */
[----:B------:R-:W5:Y:S01]  /*0c60*/  LDG.E.EL.U16 R20, desc[UR4][R20.64] ;  /* 0x0000000414147981 */ /* 0x000f62000c2e1500 */
[----:B--2---:R-:W-:Y:S02]  /*0c70*/  HADD2.F32 R22, -RZ, R22.H0_H0 ;  /* 0x20000016ff167230 */ /* 0x004fe40000004100 */
[----:B----4-:R-:W-:Y:S02]  /*0c80*/  HADD2.F32 R29, -RZ, R24.H0_H0 ;  /* 0x20000018ff1d7230 */ /* 0x010fe40000004100 */
[----:B------:R-:W-:-:S04]  /*0c90*/  IMAD.WIDE R24, R7, 0x2, R12 ;  /* 0x0000000207187825 */ /* 0x000fc800078e020c */
[----:B------:R-:W-:Y:S01]  /*0ca0*/  FADD R29, R22, R29 ;  /* 0x0000001d161d7221 */ /* 0x000fe20000000000 */
[----:B------:R-:W-:Y:S02]  /*0cb0*/  HADD2.F32 R26, -RZ, R26.H0_H0 ;  /* 0x2000001aff1a7230 */ /* 0x000fe40000004100 */
[C---:B------:R-:W-:Y:S01]  /*0cc0*/  IMAD.WIDE R22, R7.reuse, 0x2, R10 ;  /* 0x0000000207167825 */ /* 0x040fe200078e020a */
[----:B------:R1:W2:Y:S03]  /*0cd0*/  LDG.E.EL.U16 R24, desc[UR4][R24.64] ;  /* 0x0000000418187981 */ /* 0x0002a6000c2e1500 */
[----:B------:R-:W-:Y:S01]  /*0ce0*/  FADD R29, R26, R29 ;  /* 0x0000001d1a1d7221 */ /* 0x000fe20000000000 */
[----:B------:R-:W-:Y:S01]  /*0cf0*/  IMAD.WIDE R26, R7, 0x2, R14 ;  /* 0x00000002071a7825 */ /* 0x000fe200078e020e */
[----:B------:R2:W4:Y:S05]  /*0d00*/  LDG.E.EL.U16 R22, desc[UR4][R22.64] ;  /* 0x0000000416167981 */ /* 0x00052a000c2e1500 */
[----:B------:R-:W4:Y:S01]  /*0d10*/  LDG.E.EL.U16 R26, desc[UR4][R26.64] ;  /* 0x000000041a1a7981 */ /* 0x000f22000c2e1500 */
[----:B---3--:R-:W-:-:S02]  /*0d20*/  HADD2.F32 R2, -RZ, R2.H0_H0 ;  /* 0x20000002ff027230 */ /* 0x008fc40000004100 */
[----:B-----5:R-:W-:-:S03]  /*0d30*/  HADD2.F32 R21, -RZ, R20.H0_H0 ;  /* 0x20000014ff157230 */ /* 0x020fc60000004100 */
[----:B------:R-:W-:Y:S01]  /*0d40*/  FMUL R2, R2, R29 ;  /* 0x0000001d02027220 */ /* 0x000fe20000400000 */
[----:B------:R-:W-:-:S03]  /*0d50*/  IADD3 R29, R9, 0x28, RZ ;  /* 0x00000028091d7810 */ /* 0x000fc60007ffe0ff */
[----:B------:R-:W-:Y:S01]  /*0d60*/  FFMA R2, R21, R2, R28 ;  /* 0x0000000215027223 */ /* 0x000fe2000000001c */
[----:B-1----:R-:W-:Y:S01]  /*0d70*/  LOP3.LUT R25, R0, R29, RZ, 0xfc, !PT ;  /* 0x0000001d00197212 */ /* 0x002fe200078efcff */
[----:B------:R-:W-:-:S06]  /*0d80*/  IMAD.WIDE R20, R7, 0x2, R16 ;  /* 0x0000000207147825 */ /* 0x000fcc00078e0210 */
[----:B------:R1:W3:Y:S01]  /*0d90*/  LDG.E.EL.U16 R20, desc[UR4][R20.64] ;  /* 0x0000000414147981 */ /* 0x0002e2000c2e1500 */
[----:B--2---:R-:W-:-:S03]  /*0da0*/  HADD2.F32 R23, -RZ, R24.H0_H0 ;  /* 0x20000018ff177230 */ /* 0x004fc60000004100 */
[----:B------:R-:W2:Y:S01]  /*0db0*/  LDG.E.EL.U16 R24, desc[UR4][R18.64+0x40] ;  /* 0x0000400412187981 */ /* 0x000ea2000c2e1500 */
[----:B----4-:R-:W-:Y:S02]  /*0dc0*/  HADD2.F32 R22, -RZ, R22.H0_H0 ;  /* 0x20000016ff167230 */ /* 0x010fe40000004100 */
[----:B------:R-:W-:-:S03]  /*0dd0*/  HADD2.F32 R28, -RZ, R26.H0_H0 ;  /* 0x2000001aff1c7230 */ /* 0x000fc60000004100 */
[----:B------:R-:W-:Y:S01]  /*0de0*/  FADD R7, R22, R23 ;  /* 0x0000001716077221 */ /* 0x000fe20000000000 */
[----:B------:R-:W-:-:S04]  /*0df0*/  IMAD.WIDE R22, R25, 0x2, R10 ;  /* 0x0000000219167825 */ /* 0x000fc800078e020a */
[----:B------:R-:W-:-:S04]  /*0e00*/  IMAD.WIDE R26, R25, 0x2, R12 ;  /* 0x00000002191a7825 */ /* 0x000fc800078e020c */
[----:B-1----:R-:W-:Y:S01]  /*0e10*/  FADD R21, R28, R7 ;  /* 0x000000071c157221 */ /* 0x002fe20000000000 */
[----:B------:R-:W4:Y:S01]  /*0e20*/  LDG.E.EL.U16 R22, desc[UR4][R22.64] ;  /* 0x0000000416167981 */ /* 0x000f22000c2e1500 */
[----:B------:R-:W-:-:S03]  /*0e30*/  IMAD.WIDE R28, R25, 0x2, R14 ;  /* 0x00000002191c7825 */ /* 0x000fc600078e020e */
[----:B------:R-:W5:Y:S04]  /*0e40*/  LDG.E.EL.U16 R26, desc[UR4][R26.64] ;  /* 0x000000041a1a7981 */ /* 0x000f68000c2e1500 */
[----:B------:R1:W5:Y:S04]  /*0e50*/  LDG.E.EL.U16 R28, desc[UR4][R28.64] ;  /* 0x000000041c1c7981 */ /* 0x000368000c2e1500 */
[----:B------:R-:W5:Y:S01]  /*0e60*/  LDG.E.EL.U16 R7, desc[UR4][R18.64+0x48] ;  /* 0x0000480412077981 */ /* 0x000f62000c2e1500 */
[----:B------:R-:W-:-:S04]  /*0e70*/  IADD3 R9, P0, R9, 0x2c, RZ ;  /* 0x0000002c09097810 */ /* 0x000fc80007f1e0ff */
[----:B-1----:R-:W-:Y:S01]  /*0e80*/  LOP3.LUT R29, R0, R9, RZ, 0xfc, !PT ;  /* 0x00000009001d7212 */ /* 0x002fe200078efcff */
[----:B--2---:R-:W-:-:S05]  /*0e90*/  HADD2.F32 R24, -RZ, R24.H0_H0 ;  /* 0x20000018ff187230 */ /* 0x004fca0000004100 */
[----:B------:R-:W-:Y:S01]  /*0ea0*/  FMUL R24, R24, R21 ;  /* 0x0000001518187220 */ /* 0x000fe20000400000 */
[----:B---3--:R-:W-:Y:S02]  /*0eb0*/  HADD2.F32 R21, -RZ, R20.H0_H0 ;  /* 0x20000014ff157230 */ /* 0x008fe40000004100 */
[----:B----4-:R-:W-:Y:S02]  /*0ec0*/  HADD2.F32 R22, -RZ, R22.H0_H0 ;  /* 0x20000016ff167230 */ /* 0x010fe40000004100 */
[----:B-----5:R-:W-:Y:S02]  /*0ed0*/  HADD2.F32 R23, -RZ, R26.H0_H0 ;  /* 0x2000001aff177230 */ /* 0x020fe40000004100 */
[----:B------:R-:W-:Y:S01]  /*0ee0*/  FFMA R2, R21, R24, R2 ;  /* 0x0000001815027223 */ /* 0x000fe20000000002 */
[----:B------:R-:W-:Y:S02]  /*0ef0*/  HADD2.F32 R28, -RZ, R28.H0_H0 ;  /* 0x2000001cff1c7230 */ /* 0x000fe40000004100 */
[----:B------:R-:W-:Y:S01]  /*0f00*/  FADD R23, R22, R23 ;  /* 0x0000001716177221 */ /* 0x000fe20000000000 */
[----:B------:R-:W-:-:S04]  /*0f10*/  IMAD.WIDE R24, R25, 0x2, R16 ;  /* 0x0000000219187825 */ /* 0x000fc800078e0210 */
[----:B------:R-:W-:Y:S01]  /*0f20*/  FADD R28, R28, R23 ;  /* 0x000000171c1c7221 */ /* 0x000fe20000000000 */
[C---:B------:R-:W-:Y:S01]  /*0f30*/  IMAD.WIDE R20, R29.reuse, 0x2, R10 ;  /* 0x000000021d147825 */ /* 0x040fe200078e020a */
[----:B------:R-:W2:Y:S03]  /*0f40*/  LDG.E.EL.U16 R24, desc[UR4][R24.64] ;  /* 0x0000000418187981 */ /* 0x000ea6000c2e1500 */
[C---:B------:R-:W-:Y:S02]  /*0f50*/  IMAD.WIDE R22, R29.reuse, 0x2, R12 ;  /* 0x000000021d167825 */ /* 0x040fe400078e020c */
[----:B------:R1:W3:Y:S02]  /*0f60*/  LDG.E.EL.U16 R20, desc[UR4][R20.64] ;  /* 0x0000000414147981 */ /* 0x0002e4000c2e1500 */
[----:B------:R-:W-:Y:S02]  /*0f70*/  IMAD.WIDE R26, R29, 0x2, R14 ;  /* 0x000000021d1a7825 */ /* 0x000fe400078e020e */
[----:B------:R2:W4:Y:S02]  /*0f80*/  LDG.E.EL.U16 R22, desc[UR4][R22.64] ;  /* 0x0000000416167981 */ /* 0x000524000c2e1500 */
[----:B------:R-:W-:-:S02]  /*0f90*/  HADD2.F32 R7, -RZ, R7.H0_H0 ;  /* 0x20000007ff077230 */ /* 0x000fc40000004100 */
[----:B------:R-:W5:Y:S03]  /*0fa0*/  LDG.E.EL.U16 R26, desc[UR4][R26.64] ;  /* 0x000000041a1a7981 */ /* 0x000f66000c2e1500 */
[----:B-1----:R-:W-:Y:S01]  /*0fb0*/  FMUL R21, R7, R28 ;  /* 0x0000001c07157220 */ /* 0x002fe20000400000 */
[----:B------:R-:W-:Y:S01]  /*0fc0*/  IMAD.WIDE R28, R29, 0x2, R16 ;  /* 0x000000021d1c7825 */ /* 0x000fe200078e0210 */
[----:B------:R-:W5:Y:S05]  /*0fd0*/  LDG.E.EL.U16 R7, desc[UR4][R18.64+0x50] ;  /* 0x0000500412077981 */ /* 0x000f6a000c2e1500 */
[----:B------:R-:W5:Y:S01]  /*0fe0*/  LDG.E.EL.U16 R28, desc[UR4][R28.64] ;  /* 0x000000041c1c7981 */ /* 0x000f62000c2e1500 */
[----:B------:R-:W-:-:S02]  /*0ff0*/  IADD3.X R8, RZ, R8, RZ, P0, !PT ;  /* 0x00000008ff087210 */ /* 0x000fc400007fe4ff */
[----:B------:R-:W-:-:S04]  /*1000*/  ISETP.GE.U32.AND P0, PT, R9, 0xffc, PT ;  /* 0x00000ffc0900780c */ /* 0x000fc80003f06070 */
[----:B------:R-:W-:Y:S01]  /*1010*/  ISETP.GE.U32.AND.EX P0, PT, R8, RZ, PT, P0 ;  /* 0x000000ff0800720c */ /* 0x000fe20003f06100 */
[----:B--2---:R-:W-:Y:S02]  /*1020*/  HADD2.F32 R23, -RZ, R24.H0_H0 ;  /* 0x20000018ff177230 */ /* 0x004fe40000004100 */
[----:B---3--:R-:W-:-:S03]  /*1030*/  HADD2.F32 R24, -RZ, R20.H0_H0 ;  /* 0x20000014ff187230 */ /* 0x008fc60000004100 */
[----:B------:R-:W-:Y:S01]  /*1040*/  FFMA R21, R23, R21, R2 ;  /* 0x0000001517157223 */ /* 0x000fe20000000002 */
[----:B----4-:R-:W-:Y:S02]  /*1050*/  HADD2.F32 R25, -RZ, R22.H0_H0 ;  /* 0x20000016ff197230 */ /* 0x010fe40000004100 */
[----:B-----5:R-:W-:-:S03]  /*1060*/  HADD2.F32 R2, -RZ, R26.H0_H0 ;  /* 0x2000001aff027230 */ /* 0x020fc60000004100 */
[----:B------:R-:W-:Y:S01]  /*1070*/  FADD R25, R24, R25 ;  /* 0x0000001918197221 */ /* 0x000fe20000000000 */
[----:B------:R-:W-:-:S03]  /*1080*/  HADD2.F32 R7, -RZ, R7.H0_H0 ;  /* 0x20000007ff077230 */ /* 0x000fc60000004100 */
[----:B------:R-:W-:Y:S01]  /*1090*/  FADD R20, R2, R25 ;  /* 0x0000001902147221 */ /* 0x000fe20000000000 */
[----:B------:R-:W-:Y:S01]  /*10a0*/  IADD3 R2, P1, R18, 0x58, RZ ;  /* 0x0000005812027810 */ /* 0x000fe20007f3e0ff */
[----:B------:R-:W-:Y:S02]  /*10b0*/  HADD2.F32 R28, -RZ, R28.H0_H0 ;  /* 0x2000001cff1c7230 */ /* 0x000fe40000004100 */
[----:B------:R-:W-:Y:S01]  /*10c0*/  FMUL R20, R7, R20 ;  /* 0x0000001407147220 */ /* 0x000fe20000400000 */
[----:B------:R-:W-:-:S03]  /*10d0*/  IADD3.X R7, RZ, R19, RZ, P1, !PT ;  /* 0x00000013ff077210 */ /* 0x000fc60000ffe4ff */
[----:B------:R-:W-:Y:S01]  /*10e0*/  FFMA R28, R28, R20, R21 ;  /* 0x000000141c1c7223 */ /* 0x000fe20000000015 */
[----:B------:R-:W-:Y:S06]  /*10f0*/  @!P0 BRA `(.L_x_2) ;  /* 0xfffffff000708947 */ /* 0x000fec000383ffff */
.L_x_1:
[----:B------:R-:W-:Y:S05]  /*1100*/  BSYNC B0 ;  /* 0x0000000000007941 */ /* 0x000fea0003800000 */
.L_x_0:
[----:B------:R-:W1:Y:S01]  /*1110*/  LDC.64 R10, c[0x0][0x238] ;  /* 0x00008e00ff0a7b82 */ /* 0x000e620000000a00 */
[----:B------:R-:W-:-:S07]  /*1120*/  CS2R R8, SRZ ;  /* 0x0000000000087805 */ /* 0x000fce000001ff00 */
[----:B------:R-:W2:Y:S01]  /*1130*/  LDC.64 R14, c[0x0][0x248] ;  /* 0x00009200ff0e7b82 */ /* 0x000ea20000000a00 */
[----:B------:R-:W-:Y:S01]  /*1140*/  HFMA2.MMA R2, -RZ, RZ, 0, 0 ;  /* 0x00000000ff027435 */ /* 0x000fe200000001ff */
[----:B------:R-:W3:Y:S01]  /*1150*/  SHFL.BFLY PT, R7, R28, 0x2, 0x1f ;  /* 0x0c401f001c077f89 */ /* 0x000ee200000e0000 */
[----:B------:R-:W-:Y:S01]  /*1160*/  LOP3.LUT P0, RZ, R5, 0xc0, RZ, 0xc0, !PT ;  /* 0x000000c005ff7812 */ /* 0x000fe2000780c0ff */
[----:B------:R-:W-:-:S04]  /*1170*/  ULDC.64 UR8, c[0x0][0x228] ;  /* 0x00008a0000087ab9 */ /* 0x000fc80000000a00 */
[----:B------:R-:W4:Y:S01]  /*1180*/  LDC.64 R16, c[0x0][0x230] ;  /* 0x00008c00ff107b82 */ /* 0x000f220000000a00 */
[----:B-1----:R-:W-:-:S07]  /*1190*/  IMAD.WIDE R10, R6, 0x8, R10 ;  /* 0x00000008060a7825 */ /* 0x002fce00078e020a */
[----:B------:R-:W4:Y:S01]  /*11a0*/  LDC.64 R18, c[0x0][0x240] ;  /* 0x00009000ff127b82 */ /* 0x000f220000000a00 */
[----:B------:R1:W5:Y:S01]  /*11b0*/  @!P3 LDG.E.EL.64 R8, desc[UR4][R10.64] ;  /* 0x000000040a08b981 */ /* 0x000362000c2e1b00 */
[----:B--2---:R-:W-:-:S05]  /*11c0*/  IMAD.WIDE R14, R6, 0x4, R14 ;  /* 0x00000004060e7825 */ /* 0x004fca00078e020e */
[----:B------:R2:W4:Y:S01]  /*11d0*/  @!P3 LDG.E.EL R2, desc[UR4][R14.64] ;  /* 0x000000040e02b981 */ /* 0x000522000c2e1900 */
[----:B---3--:R-:W-:Y:S01]  /*11e0*/  FADD R7, R7, R28 ;  /* 0x0000001c07077221 */ /* 0x008fe20000000000 */
[----:B-1----:R-:W1:Y:S01]  /*11f0*/  LDC.64 R10, c[0x0][0x210] ;  /* 0x00008400ff0a7b82 */ /* 0x002e620000000a00 */
[----:B------:R-:W-:Y:S02]  /*1200*/  SHF.L.U32 R5, R3, 0x2, RZ ;  /* 0x0000000203057819 */ /* 0x000fe400000006ff */
[----:B------:R-:W-:Y:S01]  /*1210*/  ISETP.LT.AND P0, PT, R6, UR6, !P0 ;  /* 0x0000000606007c0c */ /* 0x000fe2000c701270 */
[----:B------:R-:W3:Y:S01]  /*1220*/  SHFL.BFLY PT, R12, R7, 0x1, 0x1f ;  /* 0x0c201f00070c7f89 */ /* 0x000ee200000e0000 */
[----:B------:R-:W-:Y:S01]  /*1230*/  ULDC.64 UR6, c[0x0][0x250] ;  /* 0x0000940000067ab9 */ /* 0x000fe20000000a00 */
[----:B------:R-:W-:Y:S02]  /*1240*/  IADD3 R4, P4, R4, UR8, RZ ;  /* 0x0000000804047c10 */ /* 0x000fe4000ff9e0ff */
[----:B--2---:R-:W1:Y:S01]  /*1250*/  LDC.64 R14, c[0x0][0x220] ;  /* 0x00008800ff0e7b82 */ /* 0x004e620000000a00 */
[----:B------:R-:W-:Y:S01]  /*1260*/  MOV R26, 0xffffffff ;  /* 0xffffffff001a7802 */ /* 0x000fe20000000f00 */
[----:B---3--:R-:W-:-:S06]  /*1270*/  FADD R23, R7, R12 ;  /* 0x0000000c07177221 */ /* 0x008fcc0000000000 */
[----:B------:R-:W1:Y:S01]  /*1280*/  LDC.64 R12, c[0x0][0x218] ;  /* 0x00008600ff0c7b82 */ /* 0x000e620000000a00 */
[----:B-----5:R-:W-:Y:S02]  /*1290*/  ISETP.GE.AND P1, PT, R9, RZ, PT ;  /* 0x000000ff0900720c */ /* 0x020fe40003f26270 */
[----:B------:R-:W-:-:S04]  /*12a0*/  IADD3 R21, P2, R8, 0x1f500, RZ ;  /* 0x0001f50008157810 */ /* 0x000fc80007f5e0ff */
[----:B------:R-:W-:Y:S01]  /*12b0*/  SEL R21, R21, R8, !P1 ;  /* 0x0000000815157207 */ /* 0x000fe20004800000 */
[-C--:B----4-:R-:W-:Y:S01]  /*12c0*/  FMUL R3, R2, R2.reuse ;  /* 0x0000000202037220 */ /* 0x090fe20000400000 */
[----:B------:R-:W-:Y:S02]  /*12d0*/  IADD3.X R7, RZ, R9, RZ, P2, !PT ;  /* 0x00000009ff077210 */ /* 0x000fe400017fe4ff */
[----:B------:R-:W-:Y:S01]  /*12e0*/  SHF.L.U32 R6, R21, 0xe, RZ ;  /* 0x0000000e15067819 */ /* 0x000fe200000006ff */
[----:B------:R-:W-:Y:S01]  /*12f0*/  FMUL R20, R3, R2 ;  /* 0x0000000203147220 */ /* 0x000fe20000400000 */
[----:B------:R-:W-:Y:S01]  /*1300*/  SEL R22, R7, R9, !P1 ;  /* 0x0000000907167207 */ /* 0x000fe20004800000 */
[----:B------:R-:W-:Y:S01]  /*1310*/  FMUL R3, R23, 0.5 ;  /* 0x3f00000017037820 */ /* 0x000fe20000400000 */
[----:B------:R-:W-:Y:S02]  /*1320*/  LOP3.LUT R5, R6, R5, RZ, 0xfc, !PT ;  /* 0x0000000506057212 */ /* 0x000fe400078efcff */
[----:B------:R-:W-:Y:S01]  /*1330*/  ISETP.GT.U32.AND P1, PT, R21, 0x1f4ff, PT ;  /* 0x0001f4ff1500780c */ /* 0x000fe20003f24070 */
[----:B------:R-:W-:Y:S01]  /*1340*/  FMUL R20, R3, R20 ;  /* 0x0000001403147220 */ /* 0x000fe20000400000 */
[----:B------:R-:W-:-:S02]  /*1350*/  SHF.L.U64.HI R7, R21, 0xe, R22 ;  /* 0x0000000e15077819 */ /* 0x000fc40000010216 */
[----:B------:R-:W-:Y:S01]  /*1360*/  IADD3 R6, P2, R5, UR6, RZ ;  /* 0x0000000605067c10 */ /* 0x000fe2000ff5e0ff */
[----:B------:R-:W-:Y:S01]  /*1370*/  FMUL R27, R20, 0.000244140625 ;  /* 0x39800000141b7820 */ /* 0x000fe20000400000 */
[----:B------:R-:W-:Y:S02]  /*1380*/  ISETP.GT.U32.AND.EX P1, PT, R22, RZ, !P3, P1 ;  /* 0x000000ff1600720c */ /* 0x000fe40005f24110 */
[----:B------:R-:W-:Y:S02]  /*1390*/  IADD3.X R5, RZ, UR9, RZ, P4, !PT ;  /* 0x00000009ff057c10 */ /* 0x000fe4000a7fe4ff */
[----:B------:R-:W-:Y:S02]  /*13a0*/  IADD3.X R7, R7, UR7, RZ, P2, !PT ;  /* 0x0000000707077c10 */ /* 0x000fe400097fe4ff */
[----:B01----:R-:W-:-:S07]  /*13b0*/  MOV R3, 0xfffffffc ;  /* 0xfffffffc00037802 */ /* 0x003fce0000000f00 */
.L_x_6:
[----:B------:R-:W-:Y:S05]  /*13c0*/  @P1 BRA `(.L_x_3) ;  /* 0x0000000000c41947 */ /* 0x000fea0003800000 */
[----:B------:R-:W-:Y:S02]  /*13d0*/  IADD3 R3, P4, R3, 0x4, RZ ;  /* 0x0000000403037810 */ /* 0x000fe40007f9e0ff */
[----:B------:R-:W-:Y:S02]  /*13e0*/  PRMT R24, RZ, 0x7610, R24 ;  /* 0x00007610ff187816 */ /* 0x000fe40000000018 */
[----:B------:R-:W-:Y:S02]  /*13f0*/  LOP3.LUT R29, R0, R3, RZ, 0xfc, !PT ;  /* 0x00000003001d7212 */ /* 0x000fe400078efcff */
[----:B------:R-:W-:-:S03]  /*1400*/  PRMT R25, RZ, 0x7610, R25 ;  /* 0x00007610ff197816 */ /* 0x000fc60000000019 */
[----:B------:R-:W-:-:S04]  /*1410*/  IMAD.WIDE R20, R29, 0x2, R10 ;  /* 0x000000021d147825 */ /* 0x000fc800078e020a */
[----:B------:R-:W-:Y:S01]  /*1420*/  IMAD.WIDE R22, R29, 0x2, R12 ;  /* 0x000000021d167825 */ /* 0x000fe200078e020c */
[----:B------:R-:W2:Y:S04]  /*1430*/  @!P3 LDG.E.EF.U16 R24, desc[UR4][R20.64] ;  /* 0x000000041418b981 */ /* 0x000ea8000c0e1500 */
[----:B------:R-:W3:Y:S01]  /*1440*/  @!P3 LDG.E.EF.U16 R25, desc[UR4][R22.64] ;  /* 0x000000041619b981 */ /* 0x000ee2000c0e1500 */
[----:B------:R-:W-:-:S03]  /*1450*/  PRMT R28, RZ, 0x7610, R28 ;  /* 0x00007610ff1c7816 */ /* 0x000fc6000000001c */
[----:B------:R-:W4:Y:S01]  /*1460*/  LDG.E.EL.U16 R23, desc[UR4][R4.64] ;  /* 0x0000000404177981 */ /* 0x000f22000c2e1500 */
[----:B--2---:R-:W-:Y:S02]  /*1470*/  HADD2.F32 R24, -RZ, R24.H0_H0 ;  /* 0x20000018ff187230 */ /* 0x004fe40000004100 */
[----:B---3--:R-:W-:-:S05]  /*1480*/  HADD2.F32 R25, -RZ, R25.H0_H0 ;  /* 0x20000019ff197230 */ /* 0x008fca0000004100 */
[----:B------:R-:W-:Y:S01]  /*1490*/  FADD R22, R24, R25 ;  /* 0x0000001918167221 */ /* 0x000fe20000000000 */
[----:B------:R-:W-:-:S05]  /*14a0*/  IMAD.WIDE R24, R29, 0x2, R14 ;  /* 0x000000021d187825 */ /* 0x000fca00078e020e */
[----:B------:R0:W2:Y:S01]  /*14b0*/  @!P3 LDG.E.EF.U16 R28, desc[UR4][R24.64] ;  /* 0x00000004181cb981 */ /* 0x0000a2000c0e1500 */
[----:B------:R-:W-:-:S04]  /*14c0*/  IMAD.WIDE R20, R29, 0x2, R18 ;  /* 0x000000021d147825 */ /* 0x000fc800078e0212 */
[----:B----4-:R-:W-:Y:S01]  /*14d0*/  HADD2.F32 R23, -RZ, R23.H0_H0 ;  /* 0x20000017ff177230 */ /* 0x010fe20000004100 */
[----:B0-----:R-:W-:Y:S01]  /*14e0*/  PRMT R24, RZ, 0x7610, R24 ;  /* 0x00007610ff187816 */ /* 0x001fe20000000018 */
[----:B--2---:R-:W-:-:S05]  /*14f0*/  HADD2.F32 R28, -RZ, R28.H0_H0 ;  /* 0x2000001cff1c7230 */ /* 0x004fca0000004100 */
[--C-:B------:R-:W-:Y:S01]  /*1500*/  FADD R22, R22, R28.reuse ;  /* 0x0000001c16167221 */ /* 0x100fe20000000000 */
[----:B------:R-:W-:-:S06]  /*1510*/  PRMT R28, RZ, 0x7610, R28 ;  /* 0x00007610ff1c7816 */ /* 0x000fcc000000001c */
[----:B------:R0:W2:Y:S02]  /*1520*/  @!P3 LDG.E.EF.U16 R28, desc[UR4][R20.64] ;  /* 0x00000004141cb981 */ /* 0x0000a4000c0e1500 */
[----:B0-----:R-:W-:Y:S01]  /*1530*/  FMUL R21, R22, R23 ;  /* 0x0000001716157220 */ /* 0x001fe20000400000 */
[----:B------:R-:W-:-:S05]  /*1540*/  IMAD.WIDE R22, R29, 0x2, R16 ;  /* 0x000000021d167825 */ /* 0x000fca00078e0210 */
[----:B------:R-:W3:Y:S01]  /*1550*/  @!P3 LDG.E.EF.U16 R24, desc[UR4][R22.64] ;  /* 0x000000041618b981 */ /* 0x000ee2000c0e1500 */
[----:B------:R-:W-:Y:S05]  /*1560*/  WARPSYNC.ALL ;  /* 0x0000000000007948 */ /* 0x000fea0003800000 */
[----:B------:R-:W-:Y:S01]  /*1570*/  BAR.SYNC.DEFER_BLOCKING 0x0 ;  /* 0x0000000000007b1d */ /* 0x000fe20000010000 */
[----:B------:R-:W-:-:S04]  /*1580*/  ISETP.NE.U32.AND P2, PT, R8, -0x1, PT ;  /* 0xffffffff0800780c */ /* 0x000fc80003f45070 */
[----:B------:R-:W-:Y:S01]  /*1590*/  ISETP.NE.AND.EX P2, PT, R9, -0x1, PT, P2 ;  /* 0xffffffff0900780c */ /* 0x000fe20003f45320 */
[----:B------:R-:W-:Y:S01]  /*15a0*/  BSSY B0, `(.L_x_4) ;  /* 0x000000b000007945 */ /* 0x000fe20003800000 */
[----:B------:R-:W-:Y:S01]  /*15b0*/  IADD3.X R26, RZ, R26, RZ, P4, !PT ;  /* 0x0000001aff1a7210 */ /* 0x000fe200027fe4ff */
[----:B--2---:R-:W-:Y:S02]  /*15c0*/  HADD2.F32 R28, -RZ, R28.H0_H0 ;  /* 0x2000001cff1c7230 */ /* 0x004fe40000004100 */
[----:B---3--:R-:W-:-:S05]  /*15d0*/  HADD2.F32 R24, -RZ, R24.H0_H0 ;  /* 0x20000018ff187230 */ /* 0x008fca0000004100 */
[----:B------:R-:W-:-:S04]  /*15e0*/  FADD R24, R24, R24 ;  /* 0x0000001818187221 */ /* 0x000fc80000000000 */
[----:B------:R-:W-:-:S04]  /*15f0*/  FMUL R24, R27, R24 ;  /* 0x000000181b187220 */ /* 0x000fc80000400000 */
[----:B------:R-:W-:-:S04]  /*1600*/  FFMA R21, R21, R2, -R24 ;  /* 0x0000000215157223 */ /* 0x000fc80000000818 */
[----:B------:R-:W-:-:S05]  /*1610*/  FADD R21, R21, R28 ;  /* 0x0000001c15157221 */ /* 0x000fca0000000000 */
[----:B------:R-:W-:Y:S01]  /*1620*/  FSEL R21, R21, RZ, P2 ;  /* 0x000000ff15157208 */ /* 0x000fe20001000000 */
[----:B------:R-:W-:Y:S06]  /*1630*/  @!P0 BRA `(.L_x_5) ;  /* 0x0000000000048947 */ /* 0x000fec0003800000 */
[----:B------:R0:W-:Y:S02]  /*1640*/  REDG.E.ADD.F32.FTZ.RN.STRONG.GPU desc[UR4][R6.64], R21 ;  /* 0x00000015060079a6 */ /* 0x0001e4000c10f384 */
.L_x_5:
[----:B------:R-:W-:Y:S05]  /*1650*/  BSYNC B0 ;  /* 0x0000000000007941 */ /* 0x000fea0003800000 */
.L_x_4:
[----:B------:R-:W-:Y:S02]  /*1660*/  ISETP.GE.U32.AND P2, PT, R3, 0xffc, PT ;  /* 0x00000ffc0300780c */ /* 0x000fe40003f46070 */
[----:B0-----:R-:W-:Y:S02]  /*1670*/  IADD3 R6, P4, R6, 0x10, RZ ;  /* 0x0000001006067810 */ /* 0x001fe40007f9e0ff */
[----:B------:R-:W-:Y:S02]  /*1680*/  ISETP.GE.U32.AND.EX P2, PT, R26, RZ, PT, P2 ;  /* 0x000000ff1a00720c */ /* 0x000fe40003f46120 */
[----:B------:R-:W-:Y:S02]  /*1690*/  IADD3 R4, P5, R4, 0x8, RZ ;  /* 0x0000000804047810 */ /* 0x000fe40007fbe0ff */
[----:B------:R-:W-:Y:S02]  /*16a0*/  IADD3.X R7, RZ, R7, RZ, P4, !PT ;  /* 0x00000007ff077210 */ /* 0x000fe400027fe4ff */
[----:B------:R-:W-:-:S07]  /*16b0*/  IADD3.X R5, RZ, R5, RZ, P5, !PT ;  /* 0x00000005ff057210 */ /* 0x000fce0002ffe4ff */
[----:B------:R-:W-:Y:S05]  /*16c0*/  @!P2 BRA `(.L_x_6) ;  /* 0xfffffffc003ca947 */ /* 0x000fea000383ffff */
[----:B------:R-:W-:Y:S05]  /*16d0*/  EXIT ;  /* 0x000000000000794d */ /* 0x000fea0003800000 */
.L_x_3:
[----:B------:R-:W-:Y:S01]  /*16e0*/  MOV R0, 0x0 ;  /* 0x0000000000007802 */ /* 0x000fe20000000f00 */
[----:B------:R-:W-:Y:S01]  /*16f0*/  ULDC.64 UR6, c[0x4][0x18] ;  /* 0x0100060000067ab9 */ /* 0x000fe20000000a00 */
[----:B------:R-:W-:Y:S01]  /*1700*/  ULDC.64 UR8, c[0x4][0x8] ;  /* 0x0100020000087ab9 */ /* 0x000fe20000000a00 */
[----:B------:R-:W-:Y:S01]  /*1710*/  MOV R4, UR6 ;  /* 0x0000000600047c02 */ /* 0x000fe20008000f00 */
[----:B------:R0:W1:Y:S01]  /*1720*/  LDC.64 R2, c[0x4][R0] ;  /* 0x0100000000027b82 */ /* 0x0000620000000a00 */
[----:B------:R-:W-:Y:S01]  /*1730*/  MOV R5, UR7 ;  /* 0x0000000700057c02 */ /* 0x000fe20008000f00 */
[----:B------:R-:W-:Y:S01]  /*1740*/  ULDC.64 UR6, c[0x4][0x10] ;  /* 0x0100040000067ab9 */ /* 0x000fe20000000a00 */
[----:B------:R-:W-:Y:S01]  /*1750*/  HFMA2.MMA R8, -RZ, RZ, 0, 5.4836273193359375e-06 ;  /* 0x0000005cff087435 */ /* 0x000fe200000001ff */
[----:B------:R-:W-:Y:S01]  /*1760*/  MOV R6, UR6 ;  /* 0x0000000600067c02 */ /* 0x000fe20008000f00 */
[----:B------:R-:W-:Y:S01]  /*1770*/  HFMA2.MMA R13, -RZ, RZ, 0, 0 ;  /* 0x00000000ff0d7435 */ /* 0x000fe200000001ff */
[----:B0-----:R-:W-:-:S10]  /*1780*/  MOV R7, UR7 ;  /* 0x0000000700077c02 */ /* 0x001fd40008000f00 */
[----:B------:R-:W-:Y:S02]  /*1790*/  LEPC R20, `(.L_x_7) ;  /* 0x000000004014794e */ /* 0x000fe40000000000 */
[----:B------:R-:W-:Y:S02]  /*17a0*/  MOV R10, UR8 ;  /* 0x00000008000a7c02 */ /* 0x000fe40008000f00 */
[----:B------:R-:W-:Y:S02]  /*17b0*/  MOV R11, UR9 ;  /* 0x00000009000b7c02 */ /* 0x000fe40008000f00 */
[----:B------:R-:W-:-:S07]  /*17c0*/  MOV R12, 0x1 ;  /* 0x00000001000c7802 */ /* 0x000fce0000000f00 */
[----:B-1----:R-:W-:Y:S05]  /*17d0*/  CALL.ABS.NOINC R2 ;  /* 0x0000000002007343 */ /* 0x002fea0003c00000 */
.L_x_7:
[----:B------:R-:W-:Y:S05]  /*17e0*/  BRA `(.L_x_7) ;  /* 0xfffffffc00fc7947 */ /* 0x000fea000383ffff */
.L_x_8:
[----:B------:R-:W-:-:S00]  /*17f0*/  BRA `(.L_x_8) ;  /* 0xfffffffc00fc7947 */ /* 0x000fc0000383ffff */
[----:B------:R-:W-:-:S00]  /*1800*/  NOP ;  /* 0x0000000000007918 */ /* 0x000fc00000000000 */
[----:B------:R-:W-:-:S00]  /*1810*/  NOP ;  /* 0x0000000000007918 */ /* 0x000fc00000000000 */
[----:B------:R-:W-:-:S00]  /*1820*/  NOP ;  /* 0x0000000000007918 */ /* 0x000fc00000000000 */
[----:B------:R-:W-:-:S00]  /*1830*/  NOP ;  /* 0x0000000000007918 */ /* 0x000fc00000000000 */
[----:B------:R-:W-:-:S00]  /*1840*/  NOP ;  /* 0x0000000000007918 */ /* 0x000fc00000000000 */
[----:B------:R-:W-:-:S00]  /*1850*/  NOP ;  /* 0x0000000000007918 */ /* 0x000fc00000000000 */
[----:B------:R-:W-:-:S00]  /*1860*/  NOP ;  /* 0x0000000000007918 */ /* 0x000fc00000000000 */
[----:B------:R-:W-:-:S00]  /*1870*/  NOP ;  /* 0x0000000000007918 */ /* 0x000fc00000000000 */
.L_x_9:


//--------------------- .nv.global.init           --------------------------
	.section	.nv.global.init,"aw",@progbits
.nv.global.init:
	.type		assertFunc_0,@object
	.size		assertFunc_0,(assertMessage_0 - assertFunc_0)
assertFunc_0:
        /*0000*/ 	.byte	0x75, 0x6e, 0x6b, 0x6e, 0x6f, 0x77, 0x6e, 0x00
	.type		assertMessage_0,@object
	.size		assertMessage_0,(assertFile_0 - assertMessage_0)
assertMessage_0:
        /*0008*/ 	.byte	0x69, 0x6e, 0x64, 0x65, 0x78, 0x20, 0x6f, 0x75, 0x74, 0x20, 0x6f, 0x66, 0x20, 0x62, 0x6f, 0x75
        /*0018*/ 	.byte	0x6e, 0x64, 0x73, 0x3a, 0x20, 0x30, 0x20, 0x3c, 0x3d, 0x20, 0x74, 0x6d, 0x70, 0x34, 0x39, 0x20
        /*0028*/ 	.byte	0x3c, 0x20, 0x31, 0x32, 0x38, 0x32, 0x35, 0x36, 0x00
	.type		assertFile_0,@object
	.size		assertFile_0,(.L_1 - assertFile_0)
assertFile_0:
        /*0031*/ 	.byte	0x2e, 0x2f, 0x6c, 0x6f, 0x63, 0x61, 0x6c, 0x5f, 0x63, 0x61, 0x63, 0x68, 0x65, 0x2f, 0x6d, 0x33
        /*0041*/ 	.byte	0x2f, 0x63, 0x6d, 0x33, 0x78, 0x6d, 0x6f, 0x67, 0x66, 0x69, 0x70, 0x32, 0x6a, 0x6c, 0x69, 0x73
        /*0051*/ 	.byte	0x36, 0x6e, 0x64, 0x67, 0x7a, 0x34, 0x32, 0x68, 0x61, 0x79, 0x32, 0x61, 0x78, 0x76, 0x73, 0x6b
        /*0061*/ 	.byte	0x70, 0x61, 0x36, 0x34, 0x65, 0x6f, 0x78, 0x61, 0x64, 0x62, 0x74, 0x66, 0x67, 0x79, 0x6b, 0x35
        /*0071*/ 	.byte	0x67, 0x76, 0x74, 0x32, 0x63, 0x2e, 0x70, 0x79, 0x00
.L_1:


//--------------------- .nv.constant0.triton_red_fused__to_copy_add_div_embedding_dense_backward_mul_pow_sum_13 --------------------------
	.section	.nv.constant0.triton_red_fused__to_copy_add_div_embedding_dense_backward_mul_pow_sum_13,"a",@progbits
	.sectionflags	@""
	.align	4
.nv.constant0.triton_red_fused__to_copy_add_div_embedding_dense_backward_mul_pow_sum_13:
	.zero		616


//--------------------- SYMBOLS --------------------------

	.type		__assertfail,@function
